	.headerflags	@"EF_CUDA_TEXMODE_UNIFIED EF_CUDA_64BIT_ADDRESS EF_CUDA_ACCELERATORS EF_CUDA_SM90 EF_CUDA_VIRTUAL_SM(EF_CUDA_SM90)"
	.elftype	@"ET_EXEC"


//--------------------- .nv.info                  --------------------------
	.section	.nv.info,"",@"SHT_CUDA_INFO"
	.align	4


	//----- nvinfo : EIATTR_REGCOUNT
	.align		4
        /*0000*/ 	.byte	0x04, 0x2f
        /*0002*/ 	.short	(.L_1 - .L_0)
	.align		4
.L_0:
        /*0004*/ 	.word	index@(triton_poi_fused_convolution_64)
        /*0008*/ 	.word	0x0000000c


	//----- nvinfo : EIATTR_MIN_STACK_SIZE
	.align		4
.L_1:
        /*000c*/ 	.byte	0x04, 0x12
        /*000e*/ 	.short	(.L_3 - .L_2)
	.align		4
.L_2:
        /*0010*/ 	.word	index@(triton_poi_fused_convolution_64)
        /*0014*/ 	.word	0x00000000


	//----- nvinfo : EIATTR_FRAME_SIZE
	.align		4
.L_3:
        /*0018*/ 	.byte	0x04, 0x11
        /*001a*/ 	.short	(.L_5 - .L_4)
	.align		4
.L_4:
        /*001c*/ 	.word	index@(triton_poi_fused_convolution_64)
        /*0020*/ 	.word	0x00000000


	//----- nvinfo : EIATTR_MIN_STACK_SIZE
	.align		4
.L_5:
        /*0024*/ 	.byte	0x04, 0x12
        /*0026*/ 	.short	(.L_7 - .L_6)
	.align		4
.L_6:
        /*0028*/ 	.word	index@(triton_poi_fused_convolution_64)
        /*002c*/ 	.word	0x00000000
.L_7:


//--------------------- .nv.info.triton_poi_fused_convolution_64 --------------------------
	.section	.nv.info.triton_poi_fused_convolution_64,"",@"SHT_CUDA_INFO"
	.sectionflags	@""
	.align	4


	//----- nvinfo : EIATTR_CUDA_API_VERSION
	.align		4
        /*0000*/ 	.byte	0x04, 0x37
        /*0002*/ 	.short	(.L_9 - .L_8)
.L_8:
        /*0004*/ 	.word	0x0000007c


	//----- nvinfo : EIATTR_KPARAM_INFO
	.align		4
.L_9:
        /*0008*/ 	.byte	0x04, 0x17
        /*000a*/ 	.short	(.L_11 - .L_10)
.L_10:
        /*000c*/ 	.word	0x00000000
        /*0010*/ 	.short	0x0002
        /*0012*/ 	.short	0x0010
        /*0014*/ 	.byte	0x00, 0xf0, 0x11, 0x00


	//----- nvinfo : EIATTR_KPARAM_INFO
	.align		4
.L_11:
        /*0018*/ 	.byte	0x04, 0x17
        /*001a*/ 	.short	(.L_13 - .L_12)
.L_12:
        /*001c*/ 	.word	0x00000000
        /*0020*/ 	.short	0x0001
        /*0022*/ 	.short	0x0008
        /*0024*/ 	.byte	0x00, 0xf4, 0x21, 0x00


	//----- nvinfo : EIATTR_KPARAM_INFO
	.align		4
.L_13:
        /*0028*/ 	.byte	0x04, 0x17
        /*002a*/ 	.short	(.L_15 - .L_14)
.L_14:
        /*002c*/ 	.word	0x00000000
        /*0030*/ 	.short	0x0000
        /*0032*/ 	.short	0x0000
        /*0034*/ 	.byte	0x00, 0xf4, 0x21, 0x00


	//----- nvinfo : EIATTR_SPARSE_MMA_MASK
	.align		4
.L_15:
        /*0038*/ 	.byte	0x03, 0x50
        /*003a*/ 	.short	0x0000


	//----- nvinfo : EIATTR_MAXREG_COUNT
	.align		4
        /*003c*/ 	.byte	0x03, 0x1b
        /*003e*/ 	.short	0x00ff


	//----- nvinfo : EIATTR_EXIT_INSTR_OFFSETS
	.align		4
        /*0040*/ 	.byte	0x04, 0x1c
        /*0042*/ 	.short	(.L_17 - .L_16)


	//   ....[0]....
.L_16:
        /*0044*/ 	.word	0x00000170


	//----- nvinfo : EIATTR_REQNTID
	.align		4
.L_17:
        /*0048*/ 	.byte	0x04, 0x10
        /*004a*/ 	.short	(.L_19 - .L_18)
.L_18:
        /*004c*/ 	.word	0x00000080
        /*0050*/ 	.word	0x00000001
        /*0054*/ 	.word	0x00000001


	//----- nvinfo : EIATTR_CBANK_PARAM_SIZE
	.align		4
.L_19:
        /*0058*/ 	.byte	0x03, 0x19
        /*005a*/ 	.short	0x0014


	//----- nvinfo : EIATTR_PARAM_CBANK
	.align		4
        /*005c*/ 	.byte	0x04, 0x0a
        /*005e*/ 	.short	(.L_21 - .L_20)
	.align		4
.L_20:
        /*0060*/ 	.word	index@(.nv.constant0.triton_poi_fused_convolution_64)
        /*0064*/ 	.short	0x0210
        /*0066*/ 	.short	0x0014


	//----- nvinfo : EIATTR_SW_WAR
	.align		4
.L_21:
        /*0068*/ 	.byte	0x04, 0x36
        /*006a*/ 	.short	(.L_23 - .L_22)
.L_22:
        /*006c*/ 	.word	0x00000008
.L_23:


//--------------------- .nv.callgraph             --------------------------
	.section	.nv.callgraph,"",@"SHT_CUDA_CALLGRAPH"
	.align	4
	.sectionentsize	8
	.align		4
        /*0000*/ 	.word	0x00000000
	.align		4
        /*0004*/ 	.word	0xffffffff
	.align		4
        /*0008*/ 	.word	0x00000000
	.align		4
        /*000c*/ 	.word	0xfffffffe
	.align		4
        /*0010*/ 	.word	0x00000000
	.align		4
        /*0014*/ 	.word	0xfffffffd
	.align		4
        /*0018*/ 	.word	0x00000000
	.align		4
        /*001c*/ 	.word	0xfffffffc


//--------------------- .text.triton_poi_fused_convolution_64 --------------------------
	.section	.text.triton_poi_fused_convolution_64,"ax",@progbits
	.align	128
        .global         triton_poi_fused_convolution_64
        .type           triton_poi_fused_convolution_64,@function
        .size           triton_poi_fused_convolution_64,(.L_x_1 - triton_poi_fused_convolution_64)
        .other          triton_poi_fused_convolution_64,@"STO_CUDA_ENTRY STV_DEFAULT"
triton_poi_fused_convolution_64:
.text.triton_poi_fused_convolution_64:
[----:B------:R-:W-:Y:S01]  /*0000*/  LDC R1, c[0x0][0x28] ;  /* 0x00000a00ff017b82 */ /* 0x000fe20000000800 */
[----:B------:R-:W1:Y:S07]  /*0010*/  S2R R0, SR_TID.X ;  /* 0x0000000000007919 */ /* 0x000e6e0000002100 */
[----:B------:R-:W2:Y:S01]  /*0020*/  LDC.64 R4, c[0x0][0x218] ;  /* 0x00008600ff047b82 */ /* 0x000ea20000000a00 */
[----:B------:R-:W-:Y:S01]  /*0030*/  ULDC.64 UR4, c[0x0][0x208] ;  /* 0x0000820000047ab9 */ /* 0x000fe20000000a00 */
[----:B------:R-:W3:Y:S06]  /*0040*/  S2R R7, SR_CTAID.X ;  /* 0x0000000000077919 */ /* 0x000eec0000002500 */
[----:B------:R-:W4:Y:S01]  /*0050*/  LDC.64 R2, c[0x0][0x210] ;  /* 0x00008400ff027b82 */ /* 0x000f220000000a00 */
[----:B-1----:R-:W-:-:S02]  /*0060*/  SHF.L.U32 R0, R0, 0x1, RZ ;  /* 0x0000000100007819 */ /* 0x002fc400000006ff */
[----:B---3--:R-:W-:Y:S02]  /*0070*/  SHF.R.S32.HI R6, RZ, 0x17, R7 ;  /* 0x00000017ff067819 */ /* 0x008fe40000011407 */
[----:B------:R-:W-:Y:S02]  /*0080*/  LOP3.LUT R0, R0, 0xfe, RZ, 0xc0, !PT ;  /* 0x000000fe00007812 */ /* 0x000fe400078ec0ff */
[----:B------:R-:W-:Y:S02]  /*0090*/  SGXT R6, R6, 0x1 ;  /* 0x000000010606781a */ /* 0x000fe40000000200 */
[----:B------:R-:W-:-:S04]  /*00a0*/  LEA R7, R7, R0, 0x8 ;  /* 0x0000000007077211 */ /* 0x000fc800078e40ff */
[----:B------:R-:W-:Y:S01]  /*00b0*/  LEA.HI R6, R6, R7, RZ, 0xc ;  /* 0x0000000706067211 */ /* 0x000fe200078f60ff */
[----:B----4-:R-:W-:-:S03]  /*00c0*/  IMAD.WIDE R2, R7, 0x4, R2 ;  /* 0x0000000407027825 */ /* 0x010fc600078e0202 */
[----:B------:R-:W-:-:S05]  /*00d0*/  SHF.R.S32.HI R6, RZ, 0xc, R6 ;  /* 0x0000000cff067819 */ /* 0x000fca0000011406 */
[----:B------:R-:W-:-:S05]  /*00e0*/  IMAD.HI R0, R6, 0x55555556, RZ ;  /* 0x5555555606007827 */ /* 0x000fca00078e02ff */
[----:B------:R-:W-:-:S05]  /*00f0*/  LEA.HI R9, R0, R0, RZ, 0x1 ;  /* 0x0000000000097211 */ /* 0x000fca00078f08ff */
[----:B------:R-:W-:Y:S02]  /*0100*/  IMAD R9, R9, -0x3, R6 ;  /* 0xfffffffd09097824 */ /* 0x000fe400078e0206 */
[----:B------:R-:W3:Y:S02]  /*0110*/  LDG.E.64 R6, desc[UR4][R2.64] ;  /* 0x0000000402067981 */ /* 0x000ee4000c1e1b00 */
[----:B--2---:R-:W-:-:S06]  /*0120*/  IMAD.WIDE R4, R9, 0x4, R4 ;  /* 0x0000000409047825 */ /* 0x004fcc00078e0204 */
[----:B------:R-:W3:Y:S02]  /*0130*/  LDG.E.EL R4, desc[UR4][R4.64] ;  /* 0x0000000404047981 */ /* 0x000ee4000c2e1900 */
[--C-:B---3--:R-:W-:Y:S01]  /*0140*/  FADD R6, R6, R4.reuse ;  /* 0x0000000406067221 */ /* 0x108fe20000000000 */
[----:B------:R-:W-:-:S05]  /*0150*/  FADD R7, R7, R4 ;  /* 0x0000000407077221 */ /* 0x000fca0000000000 */
[----:B------:R-:W-:Y:S01]  /*0160*/  STG.E.64 desc[UR4][R2.64], R6 ;  /* 0x0000000602007986 */ /* 0x000fe2000c101b04 */
[----:B------:R-:W-:Y:S05]  /*0170*/  EXIT ;  /* 0x000000000000794d */ /* 0x000fea0003800000 */
.L_x_0:
[----:B------:R-:W-:-:S00]  /*0180*/  BRA `(.L_x_0) ;  /* 0xfffffffc00fc7947 */ /* 0x000fc0000383ffff */
[----:B------:R-:W-:-:S00]  /*0190*/  NOP ;  /* 0x0000000000007918 */ /* 0x000fc00000000000 */
        /* <DEDUP_REMOVED lines=14> */
.L_x_1:


//--------------------- .nv.constant0.triton_poi_fused_convolution_64 --------------------------
	.section	.nv.constant0.triton_poi_fused_convolution_64,"a",@progbits
	.sectionflags	@""
	.align	4
.nv.constant0.triton_poi_fused_convolution_64:
	.zero		548
